//
// Generated by NVIDIA NVVM Compiler
//
// Compiler Build ID: CL-36424714
// Cuda compilation tools, release 13.0, V13.0.88
// Based on NVVM 20.0.0
//

.version 9.0
.target sm_100
.address_size 64

	// .globl	_Z16weightedAdditioniPi

.visible .entry _Z16weightedAdditioniPi(
	.param .u32 _Z16weightedAdditioniPi_param_0,
	.param .u64 .ptr .align 1 _Z16weightedAdditioniPi_param_1
)
{
	.reg .b32 	%r<7>;
	.reg .b64 	%rd<5>;

	ld.param.u32 	%r1, [_Z16weightedAdditioniPi_param_0];
	ld.param.u64 	%rd1, [_Z16weightedAdditioniPi_param_1];
	cvta.to.global.u64 	%rd2, %rd1;
	mov.u32 	%r2, %tid.x;
	mov.u32 	%r3, %ctaid.x;
	mad.lo.s32 	%r4, %r1, %r2, %r3;
	shl.b32 	%r5, %r3, 3;
	add.s32 	%r6, %r5, %r2;
	mul.wide.u32 	%rd3, %r6, 4;
	add.s64 	%rd4, %rd2, %rd3;
	st.global.u32 	[%rd4], %r4;
	ret;

}


// ===== COMPILED SASS (sm_100) =====

	.target	sm_100

	.elftype	@"ET_EXEC"


//--------------------- .note.nv.tkinfo           --------------------------
	.section	.note.nv.tkinfo,"",@"SHT_NOTE"
	.sectionflags	@"SHF_NOTE_NV_TKINFO"
	.tkinfo
        /*0018*/ 	.word	0x00000002
        /*0030*/ 	.string	""
        /*0030*/ 	.string	"ptxas"
        /*0030*/ 	.string	"Cuda compilation tools, release 13.0, V13.0.88"
        /*0030*/ 	.string	"Build cuda_13.0.r13.0/compiler.36424714_0"
        /*0030*/ 	.string	"-arch sm_100 -m 64 "



//--------------------- .note.nv.cuinfo           --------------------------
	.section	.note.nv.cuinfo,"",@"SHT_NOTE"
	.sectionflags	@"SHF_NOTE_NV_CUINFO"
        /*0018*/ 	.short	0x0002
        /*001a*/ 	.short	0x0064
        /*001c*/ 	.short	0x0082
	.zero		2


//--------------------- .nv.info                  --------------------------
	.section	.nv.info,"",@"SHT_CUDA_INFO"
	.align	4


	//----- nvinfo : EIATTR_REGCOUNT
	.align		4
        /*0000*/ 	.byte	0x04, 0x2f
        /*0002*/ 	.short	(.L_1 - .L_0)
	.align		4
.L_0:
        /*0004*/ 	.word	index@(_Z16weightedAdditioniPi)
        /*0008*/ 	.word	0x0000000a


	//----- nvinfo : EIATTR_FRAME_SIZE
	.align		4
.L_1:
        /*000c*/ 	.byte	0x04, 0x11
        /*000e*/ 	.short	(.L_3 - .L_2)
	.align		4
.L_2:
        /*0010*/ 	.word	index@(_Z16weightedAdditioniPi)
        /*0014*/ 	.word	0x00000000


	//----- nvinfo : EIATTR_MIN_STACK_SIZE
	.align		4
.L_3:
        /*0018*/ 	.byte	0x04, 0x12
        /*001a*/ 	.short	(.L_5 - .L_4)
	.align		4
.L_4:
        /*001c*/ 	.word	index@(_Z16weightedAdditioniPi)
        /*0020*/ 	.word	0x00000000
.L_5:


//--------------------- .nv.compat                --------------------------
	.section	.nv.compat,"",@"SHT_CUDA_COMPAT_INFO"
	.align	4
        /*0000*/ 	.byte	0x02, 0x09, 0x00, 0x00, 0x02, 0x02, 0x01, 0x00, 0x02, 0x05, 0x05, 0x00, 0x03, 0x07, 0x01, 0x01
        /*0010*/ 	.byte	0x02, 0x03, 0x00, 0x00, 0x02, 0x06, 0x01, 0x00, 0x04, 0x0b, 0x08, 0x00, 0x09, 0x00, 0x00, 0x00
        /*0020*/ 	.byte	0x00, 0x00, 0x00, 0x00


//--------------------- .nv.info._Z16weightedAdditioniPi --------------------------
	.section	.nv.info._Z16weightedAdditioniPi,"",@"SHT_CUDA_INFO"
	.sectionflags	@""
	.align	4


	//----- nvinfo : EIATTR_CUDA_API_VERSION
	.align		4
        /*0000*/ 	.byte	0x04, 0x37
        /*0002*/ 	.short	(.L_7 - .L_6)
.L_6:
        /*0004*/ 	.word	0x00000082


	//----- nvinfo : EIATTR_KPARAM_INFO
	.align		4
.L_7:
        /*0008*/ 	.byte	0x04, 0x17
        /*000a*/ 	.short	(.L_9 - .L_8)
.L_8:
        /*000c*/ 	.word	0x00000000
        /*0010*/ 	.short	0x0001
        /*0012*/ 	.short	0x0008
        /*0014*/ 	.byte	0x00, 0xf5, 0x21, 0x00


	//----- nvinfo : EIATTR_KPARAM_INFO
	.align		4
.L_9:
        /*0018*/ 	.byte	0x04, 0x17
        /*001a*/ 	.short	(.L_11 - .L_10)
.L_10:
        /*001c*/ 	.word	0x00000000
        /*0020*/ 	.short	0x0000
        /*0022*/ 	.short	0x0000
        /*0024*/ 	.byte	0x00, 0xf0, 0x11, 0x00


	//----- nvinfo : EIATTR_SPARSE_MMA_MASK
	.align		4
.L_11:
        /*0028*/ 	.byte	0x03, 0x50
        /*002a*/ 	.short	0x0000


	//----- nvinfo : EIATTR_MAXREG_COUNT
	.align		4
        /*002c*/ 	.byte	0x03, 0x1b
        /*002e*/ 	.short	0x00ff


	//----- nvinfo : EIATTR_MERCURY_ISA_VERSION
	.align		4
        /*0030*/ 	.byte	0x03, 0x5f
        /*0032*/ 	.short	0x0101


	//----- nvinfo : EIATTR_VRC_CTA_INIT_COUNT
	.align		4
        /*0034*/ 	.byte	0x02, 0x4a
	.zero		1
	.zero		1


	//----- nvinfo : EIATTR_EXIT_INSTR_OFFSETS
	.align		4
        /*0038*/ 	.byte	0x04, 0x1c
        /*003a*/ 	.short	(.L_13 - .L_12)


	//   ....[0]....
.L_12:
        /*003c*/ 	.word	0x000000a0


	//----- nvinfo : EIATTR_CBANK_PARAM_SIZE
	.align		4
.L_13:
        /*0040*/ 	.byte	0x03, 0x19
        /*0042*/ 	.short	0x0010


	//----- nvinfo : EIATTR_PARAM_CBANK
	.align		4
        /*0044*/ 	.byte	0x04, 0x0a
        /*0046*/ 	.short	(.L_15 - .L_14)
	.align		4
.L_14:
        /*0048*/ 	.word	index@(.nv.constant0._Z16weightedAdditioniPi)
        /*004c*/ 	.short	0x0380
        /*004e*/ 	.short	0x0010


	//----- nvinfo : EIATTR_SW_WAR
	.align		4
.L_15:
        /*0050*/ 	.byte	0x04, 0x36
        /*0052*/ 	.short	(.L_17 - .L_16)
.L_16:
        /*0054*/ 	.word	0x00000008
.L_17:


//--------------------- .nv.callgraph             --------------------------
	.section	.nv.callgraph,"",@"SHT_CUDA_CALLGRAPH"
	.align	4
	.sectionentsize	8
	.align		4
        /*0000*/ 	.word	0x00000000
	.align		4
        /*0004*/ 	.word	0xffffffff
	.align		4
        /*0008*/ 	.word	0x00000000
	.align		4
        /*000c*/ 	.word	0xfffffffe
	.align		4
        /*0010*/ 	.word	0x00000000
	.align		4
        /*0014*/ 	.word	0xfffffffd
	.align		4
        /*0018*/ 	.word	0x00000000
	.align		4
        /*001c*/ 	.word	0xfffffffc


//--------------------- .text._Z16weightedAdditioniPi --------------------------
	.section	.text._Z16weightedAdditioniPi,"ax",@progbits
	.align	128
        .global         _Z16weightedAdditioniPi
        .type           _Z16weightedAdditioniPi,@function
        .size           _Z16weightedAdditioniPi,(.L_x_1 - _Z16weightedAdditioniPi)
        .other          _Z16weightedAdditioniPi,@"STO_CUDA_ENTRY STV_DEFAULT"
_Z16weightedAdditioniPi:
.text._Z16weightedAdditioniPi:
[----:B------:R-:W-:Y:S01]  /*0000*/  LDC R1, c[0x0][0x37c] ;  /* 0x0000df00ff017b82 */ /* 0x000fe20000000800 */
[----:B------:R-:W0:Y:S07]  /*0010*/  S2R R5, SR_TID.X ;  /* 0x0000000000057919 */ /* 0x000e2e0000002100 */
[----:B------:R-:W1:Y:S01]  /*0020*/  LDC.64 R2, c[0x0][0x388] ;  /* 0x0000e200ff027b82 */ /* 0x000e620000000a00 */
[----:B------:R-:W2:Y:S01]  /*0030*/  LDCU UR6, c[0x0][0x380] ;  /* 0x00007000ff0677ac */ /* 0x000ea20008000800 */
[----:B------:R-:W0:Y:S01]  /*0040*/  S2R R0, SR_CTAID.X ;  /* 0x0000000000007919 */ /* 0x000e220000002500 */
[----:B------:R-:W3:Y:S01]  /*0050*/  LDCU.64 UR4, c[0x0][0x358] ;  /* 0x00006b00ff0477ac */ /* 0x000ee20008000a00 */
[----:B0-----:R-:W-:Y:S01]  /*0060*/  LEA R7, R0, R5, 0x3 ;  /* 0x0000000500077211 */ /* 0x001fe200078e18ff */
[----:B--2---:R-:W-:-:S04]  /*0070*/  IMAD R5, R5, UR6, R0 ;  /* 0x0000000605057c24 */ /* 0x004fc8000f8e0200 */
[----:B-1----:R-:W-:-:S05]  /*0080*/  IMAD.WIDE.U32 R2, R7, 0x4, R2 ;  /* 0x0000000407027825 */ /* 0x002fca00078e0002 */
[----:B---3--:R-:W-:Y:S01]  /*0090*/  STG.E desc[UR4][R2.64], R5 ;  /* 0x0000000502007986 */ /* 0x008fe2000c101904 */
[----:B------:R-:W-:Y:S05]  /*00a0*/  EXIT ;  /* 0x000000000000794d */ /* 0x000fea0003800000 */
.L_x_0:
[----:B------:R-:W-:-:S00]  /*00b0*/  BRA `(.L_x_0) ;  /* 0xfffffffc00fc7947 */ /* 0x000fc0000383ffff */
[----:B------:R-:W-:-:S00]  /*00c0*/  NOP ;  /* 0x0000000000007918 */ /* 0x000fc00000000000 */
        /* <DEDUP_REMOVED lines=11> */
.L_x_1:


//--------------------- .nv.shared.reserved.0     --------------------------
	.section	.nv.shared.reserved.0,"aw",@nobits
	.weak		__nv_reservedSMEM_offset_0_alias
	.size		__nv_reservedSMEM_offset_0_alias, 0, 64
	.other		__nv_reservedSMEM_offset_0_alias,@"STO_CUDA_RESERVED_SHARED STV_DEFAULT"
__nv_reservedSMEM_offset_0_alias:
	.zero		0
	.zero		64


//--------------------- .nv.constant0._Z16weightedAdditioniPi --------------------------
	.section	.nv.constant0._Z16weightedAdditioniPi,"a",@progbits
	.sectionflags	@""
	.align	4
.nv.constant0._Z16weightedAdditioniPi:
	.zero		912


//--------------------- SYMBOLS --------------------------

	.type		.nv.reservedSmem.offset0,@object
	.size		.nv.reservedSmem.offset0,0x4
